//
// Generated by NVIDIA NVVM Compiler
//
// Compiler Build ID: CL-36424714
// Cuda compilation tools, release 13.0, V13.0.88
// Based on NVVM 20.0.0
//

.version 9.0
.target sm_100
.address_size 64

	// .globl	_Z6kernelPd

.visible .entry _Z6kernelPd(
	.param .u64 .ptr .align 1 _Z6kernelPd_param_0
)
{
	.reg .pred 	%p<3>;
	.reg .b32 	%r<6>;
	.reg .b64 	%rd<5>;
	.reg .b64 	%fd<3>;

	ld.param.u64 	%rd1, [_Z6kernelPd_param_0];
	cvta.to.global.u64 	%rd2, %rd1;
	mov.u32 	%r5, %tid.x;
	mul.wide.u32 	%rd3, %r5, 8;
	add.s64 	%rd4, %rd2, %rd3;
	ld.global.f64 	%fd1, [%rd4];
	// begin inline asm
	mov.b64 {%r1,%r2}, %fd1;
	// end inline asm
	shfl.sync.down.b32	%r4|%p1, %r2, 4, 31, 0;
	shfl.sync.down.b32	%r3|%p2, %r1, 4, 31, 0;
	// begin inline asm
	mov.b64 %fd2, {%r3,%r4};
	// end inline asm
	st.global.f64 	[%rd4], %fd2;
	ret;

}


// ===== COMPILED SASS (sm_100) =====

	.target	sm_100

	.elftype	@"ET_EXEC"


//--------------------- .note.nv.tkinfo           --------------------------
	.section	.note.nv.tkinfo,"",@"SHT_NOTE"
	.sectionflags	@"SHF_NOTE_NV_TKINFO"
	.tkinfo
        /*0018*/ 	.word	0x00000002
        /*0030*/ 	.string	""
        /*0030*/ 	.string	"ptxas"
        /*0030*/ 	.string	"Cuda compilation tools, release 13.0, V13.0.88"
        /*0030*/ 	.string	"Build cuda_13.0.r13.0/compiler.36424714_0"
        /*0030*/ 	.string	"-arch sm_100 -m 64 "



//--------------------- .note.nv.cuinfo           --------------------------
	.section	.note.nv.cuinfo,"",@"SHT_NOTE"
	.sectionflags	@"SHF_NOTE_NV_CUINFO"
        /*0018*/ 	.short	0x0002
        /*001a*/ 	.short	0x0064
        /*001c*/ 	.short	0x0082
	.zero		2


//--------------------- .nv.info                  --------------------------
	.section	.nv.info,"",@"SHT_CUDA_INFO"
	.align	4


	//----- nvinfo : EIATTR_REGCOUNT
	.align		4
        /*0000*/ 	.byte	0x04, 0x2f
        /*0002*/ 	.short	(.L_1 - .L_0)
	.align		4
.L_0:
        /*0004*/ 	.word	index@(_Z6kernelPd)
        /*0008*/ 	.word	0x0000000a


	//----- nvinfo : EIATTR_FRAME_SIZE
	.align		4
.L_1:
        /*000c*/ 	.byte	0x04, 0x11
        /*000e*/ 	.short	(.L_3 - .L_2)
	.align		4
.L_2:
        /*0010*/ 	.word	index@(_Z6kernelPd)
        /*0014*/ 	.word	0x00000000


	//----- nvinfo : EIATTR_MIN_STACK_SIZE
	.align		4
.L_3:
        /*0018*/ 	.byte	0x04, 0x12
        /*001a*/ 	.short	(.L_5 - .L_4)
	.align		4
.L_4:
        /*001c*/ 	.word	index@(_Z6kernelPd)
        /*0020*/ 	.word	0x00000000
.L_5:


//--------------------- .nv.compat                --------------------------
	.section	.nv.compat,"",@"SHT_CUDA_COMPAT_INFO"
	.align	4
        /*0000*/ 	.byte	0x02, 0x09, 0x00, 0x00, 0x02, 0x02, 0x01, 0x00, 0x02, 0x05, 0x05, 0x00, 0x03, 0x07, 0x01, 0x01
        /*0010*/ 	.byte	0x02, 0x03, 0x00, 0x00, 0x02, 0x06, 0x01, 0x00, 0x04, 0x0b, 0x08, 0x00, 0x09, 0x00, 0x00, 0x00
        /*0020*/ 	.byte	0x00, 0x00, 0x00, 0x00


//--------------------- .nv.info._Z6kernelPd      --------------------------
	.section	.nv.info._Z6kernelPd,"",@"SHT_CUDA_INFO"
	.sectionflags	@""
	.align	4


	//----- nvinfo : EIATTR_CUDA_API_VERSION
	.align		4
        /*0000*/ 	.byte	0x04, 0x37
        /*0002*/ 	.short	(.L_7 - .L_6)
.L_6:
        /*0004*/ 	.word	0x00000082


	//----- nvinfo : EIATTR_KPARAM_INFO
	.align		4
.L_7:
        /*0008*/ 	.byte	0x04, 0x17
        /*000a*/ 	.short	(.L_9 - .L_8)
.L_8:
        /*000c*/ 	.word	0x00000000
        /*0010*/ 	.short	0x0000
        /*0012*/ 	.short	0x0000
        /*0014*/ 	.byte	0x00, 0xf5, 0x21, 0x00


	//----- nvinfo : EIATTR_SPARSE_MMA_MASK
	.align		4
.L_9:
        /*0018*/ 	.byte	0x03, 0x50
        /*001a*/ 	.short	0x0000


	//----- nvinfo : EIATTR_MAXREG_COUNT
	.align		4
        /*001c*/ 	.byte	0x03, 0x1b
        /*001e*/ 	.short	0x00ff


	//----- nvinfo : EIATTR_MERCURY_ISA_VERSION
	.align		4
        /*0020*/ 	.byte	0x03, 0x5f
        /*0022*/ 	.short	0x0101


	//----- nvinfo : EIATTR_COOP_GROUP_MASK_REGIDS
	.align		4
        /*0024*/ 	.byte	0x04, 0x29
        /*0026*/ 	.short	(.L_11 - .L_10)


	//   ....[0]....
.L_10:
        /*0028*/ 	.word	0x050000ff


	//   ....[1]....
        /*002c*/ 	.word	0x050000ff


	//----- nvinfo : EIATTR_COOP_GROUP_INSTR_OFFSETS
	.align		4
.L_11:
        /*0030*/ 	.byte	0x04, 0x28
        /*0032*/ 	.short	(.L_13 - .L_12)


	//   ....[0]....
.L_12:
        /*0034*/ 	.word	0x00000060


	//   ....[1]....
        /*0038*/ 	.word	0x00000070


	//----- nvinfo : EIATTR_VRC_CTA_INIT_COUNT
	.align		4
.L_13:
        /*003c*/ 	.byte	0x02, 0x4a
	.zero		1
	.zero		1


	//----- nvinfo : EIATTR_EXIT_INSTR_OFFSETS
	.align		4
        /*0040*/ 	.byte	0x04, 0x1c
        /*0042*/ 	.short	(.L_15 - .L_14)


	//   ....[0]....
.L_14:
        /*0044*/ 	.word	0x00000090


	//----- nvinfo : EIATTR_CBANK_PARAM_SIZE
	.align		4
.L_15:
        /*0048*/ 	.byte	0x03, 0x19
        /*004a*/ 	.short	0x0008


	//----- nvinfo : EIATTR_PARAM_CBANK
	.align		4
        /*004c*/ 	.byte	0x04, 0x0a
        /*004e*/ 	.short	(.L_17 - .L_16)
	.align		4
.L_16:
        /*0050*/ 	.word	index@(.nv.constant0._Z6kernelPd)
        /*0054*/ 	.short	0x0380
        /*0056*/ 	.short	0x0008


	//----- nvinfo : EIATTR_SW_WAR
	.align		4
.L_17:
        /*0058*/ 	.byte	0x04, 0x36
        /*005a*/ 	.short	(.L_19 - .L_18)
.L_18:
        /*005c*/ 	.word	0x00000008
.L_19:


//--------------------- .nv.callgraph             --------------------------
	.section	.nv.callgraph,"",@"SHT_CUDA_CALLGRAPH"
	.align	4
	.sectionentsize	8
	.align		4
        /*0000*/ 	.word	0x00000000
	.align		4
        /*0004*/ 	.word	0xffffffff
	.align		4
        /*0008*/ 	.word	0x00000000
	.align		4
        /*000c*/ 	.word	0xfffffffe
	.align		4
        /*0010*/ 	.word	0x00000000
	.align		4
        /*0014*/ 	.word	0xfffffffd
	.align		4
        /*0018*/ 	.word	0x00000000
	.align		4
        /*001c*/ 	.word	0xfffffffc


//--------------------- .text._Z6kernelPd         --------------------------
	.section	.text._Z6kernelPd,"ax",@progbits
	.align	128
        .global         _Z6kernelPd
        .type           _Z6kernelPd,@function
        .size           _Z6kernelPd,(.L_x_1 - _Z6kernelPd)
        .other          _Z6kernelPd,@"STO_CUDA_ENTRY STV_DEFAULT"
_Z6kernelPd:
.text._Z6kernelPd:
[----:B------:R-:W-:Y:S01]  /*0000*/  LDC R1, c[0x0][0x37c] ;  /* 0x0000df00ff017b82 */ /* 0x000fe20000000800 */
[----:B------:R-:W0:Y:S07]  /*0010*/  S2R R5, SR_TID.X ;  /* 0x0000000000057919 */ /* 0x000e2e0000002100 */
[----:B------:R-:W0:Y:S01]  /*0020*/  LDC.64 R2, c[0x0][0x380] ;  /* 0x0000e000ff027b82 */ /* 0x000e220000000a00 */
[----:B------:R-:W1:Y:S01]  /*0030*/  LDCU.64 UR4, c[0x0][0x358] ;  /* 0x00006b00ff0477ac */ /* 0x000e620008000a00 */
[----:B0-----:R-:W-:-:S05]  /*0040*/  IMAD.WIDE.U32 R2, R5, 0x8, R2 ;  /* 0x0000000805027825 */ /* 0x001fca00078e0002 */
[----:B-1----:R-:W2:Y:S04]  /*0050*/  LDG.E.64 R4, desc[UR4][R2.64] ;  /* 0x0000000402047981 */ /* 0x002ea8000c1e1b00 */
[----:B--2---:R-:W-:Y:S04]  /*0060*/  SHFL.DOWN PT, R7, R5, 0x4, 0x1f ;  /* 0x08801f0005077f89 */ /* 0x004fe800000e0000 */
[----:B------:R-:W0:Y:S04]  /*0070*/  SHFL.DOWN PT, R6, R4, 0x4, 0x1f ;  /* 0x08801f0004067f89 */ /* 0x000e2800000e0000 */
[----:B0-----:R-:W-:Y:S01]  /*0080*/  STG.E.64 desc[UR4][R2.64], R6 ;  /* 0x0000000602007986 */ /* 0x001fe2000c101b04 */
[----:B------:R-:W-:Y:S05]  /*0090*/  EXIT ;  /* 0x000000000000794d */ /* 0x000fea0003800000 */
.L_x_0:
[----:B------:R-:W-:-:S00]  /*00a0*/  BRA `(.L_x_0) ;  /* 0xfffffffc00fc7947 */ /* 0x000fc0000383ffff */
[----:B------:R-:W-:-:S00]  /*00b0*/  NOP ;  /* 0x0000000000007918 */ /* 0x000fc00000000000 */
        /* <DEDUP_REMOVED lines=12> */
.L_x_1:


//--------------------- .nv.shared.reserved.0     --------------------------
	.section	.nv.shared.reserved.0,"aw",@nobits
	.weak		__nv_reservedSMEM_offset_0_alias
	.size		__nv_reservedSMEM_offset_0_alias, 0, 64
	.other		__nv_reservedSMEM_offset_0_alias,@"STO_CUDA_RESERVED_SHARED STV_DEFAULT"
__nv_reservedSMEM_offset_0_alias:
	.zero		0
	.zero		64


//--------------------- .nv.constant0._Z6kernelPd --------------------------
	.section	.nv.constant0._Z6kernelPd,"a",@progbits
	.sectionflags	@""
	.align	4
.nv.constant0._Z6kernelPd:
	.zero		904


//--------------------- SYMBOLS --------------------------

	.type		.nv.reservedSmem.offset0,@object
	.size		.nv.reservedSmem.offset0,0x4
